//
// Generated by NVIDIA NVVM Compiler
//
// Compiler Build ID: CL-36424714
// Cuda compilation tools, release 13.0, V13.0.88
// Based on NVVM 20.0.0
//

.version 9.0
.target sm_100
.address_size 64

	// .globl	_Z12matrix_orderPi

.visible .entry _Z12matrix_orderPi(
	.param .u64 .ptr .align 1 _Z12matrix_orderPi_param_0
)
{
	.reg .b32 	%r<11>;
	.reg .b64 	%rd<5>;

	ld.param.u64 	%rd1, [_Z12matrix_orderPi_param_0];
	cvta.to.global.u64 	%rd2, %rd1;
	mov.u32 	%r1, %tid.x;
	mov.u32 	%r2, %ctaid.x;
	mov.u32 	%r3, %ntid.x;
	mad.lo.s32 	%r4, %r2, %r3, %r1;
	mov.u32 	%r5, %tid.y;
	mov.u32 	%r6, %ctaid.y;
	mov.u32 	%r7, %ntid.y;
	mad.lo.s32 	%r8, %r6, %r7, %r5;
	shl.b32 	%r9, %r8, 2;
	add.s32 	%r10, %r4, %r9;
	mul.wide.s32 	%rd3, %r10, 4;
	add.s64 	%rd4, %rd2, %rd3;
	st.global.u32 	[%rd4], %r10;
	ret;

}


// ===== COMPILED SASS (sm_100) =====

	.target	sm_100

	.elftype	@"ET_EXEC"


//--------------------- .note.nv.tkinfo           --------------------------
	.section	.note.nv.tkinfo,"",@"SHT_NOTE"
	.sectionflags	@"SHF_NOTE_NV_TKINFO"
	.tkinfo
        /*0018*/ 	.word	0x00000002
        /*0030*/ 	.string	""
        /*0030*/ 	.string	"ptxas"
        /*0030*/ 	.string	"Cuda compilation tools, release 13.0, V13.0.88"
        /*0030*/ 	.string	"Build cuda_13.0.r13.0/compiler.36424714_0"
        /*0030*/ 	.string	"-arch sm_100 -m 64 "



//--------------------- .note.nv.cuinfo           --------------------------
	.section	.note.nv.cuinfo,"",@"SHT_NOTE"
	.sectionflags	@"SHF_NOTE_NV_CUINFO"
        /*0018*/ 	.short	0x0002
        /*001a*/ 	.short	0x0064
        /*001c*/ 	.short	0x0082
	.zero		2


//--------------------- .nv.info                  --------------------------
	.section	.nv.info,"",@"SHT_CUDA_INFO"
	.align	4


	//----- nvinfo : EIATTR_REGCOUNT
	.align		4
        /*0000*/ 	.byte	0x04, 0x2f
        /*0002*/ 	.short	(.L_1 - .L_0)
	.align		4
.L_0:
        /*0004*/ 	.word	index@(_Z12matrix_orderPi)
        /*0008*/ 	.word	0x0000000a


	//----- nvinfo : EIATTR_FRAME_SIZE
	.align		4
.L_1:
        /*000c*/ 	.byte	0x04, 0x11
        /*000e*/ 	.short	(.L_3 - .L_2)
	.align		4
.L_2:
        /*0010*/ 	.word	index@(_Z12matrix_orderPi)
        /*0014*/ 	.word	0x00000000


	//----- nvinfo : EIATTR_MIN_STACK_SIZE
	.align		4
.L_3:
        /*0018*/ 	.byte	0x04, 0x12
        /*001a*/ 	.short	(.L_5 - .L_4)
	.align		4
.L_4:
        /*001c*/ 	.word	index@(_Z12matrix_orderPi)
        /*0020*/ 	.word	0x00000000
.L_5:


//--------------------- .nv.compat                --------------------------
	.section	.nv.compat,"",@"SHT_CUDA_COMPAT_INFO"
	.align	4
        /*0000*/ 	.byte	0x02, 0x09, 0x00, 0x00, 0x02, 0x02, 0x01, 0x00, 0x02, 0x05, 0x05, 0x00, 0x03, 0x07, 0x01, 0x01
        /*0010*/ 	.byte	0x02, 0x03, 0x00, 0x00, 0x02, 0x06, 0x01, 0x00, 0x04, 0x0b, 0x08, 0x00, 0x09, 0x00, 0x00, 0x00
        /*0020*/ 	.byte	0x00, 0x00, 0x00, 0x00


//--------------------- .nv.info._Z12matrix_orderPi --------------------------
	.section	.nv.info._Z12matrix_orderPi,"",@"SHT_CUDA_INFO"
	.sectionflags	@""
	.align	4


	//----- nvinfo : EIATTR_CUDA_API_VERSION
	.align		4
        /*0000*/ 	.byte	0x04, 0x37
        /*0002*/ 	.short	(.L_7 - .L_6)
.L_6:
        /*0004*/ 	.word	0x00000082


	//----- nvinfo : EIATTR_KPARAM_INFO
	.align		4
.L_7:
        /*0008*/ 	.byte	0x04, 0x17
        /*000a*/ 	.short	(.L_9 - .L_8)
.L_8:
        /*000c*/ 	.word	0x00000000
        /*0010*/ 	.short	0x0000
        /*0012*/ 	.short	0x0000
        /*0014*/ 	.byte	0x00, 0xf5, 0x21, 0x00


	//----- nvinfo : EIATTR_SPARSE_MMA_MASK
	.align		4
.L_9:
        /*0018*/ 	.byte	0x03, 0x50
        /*001a*/ 	.short	0x0000


	//----- nvinfo : EIATTR_MAXREG_COUNT
	.align		4
        /*001c*/ 	.byte	0x03, 0x1b
        /*001e*/ 	.short	0x00ff


	//----- nvinfo : EIATTR_MERCURY_ISA_VERSION
	.align		4
        /*0020*/ 	.byte	0x03, 0x5f
        /*0022*/ 	.short	0x0101


	//----- nvinfo : EIATTR_VRC_CTA_INIT_COUNT
	.align		4
        /*0024*/ 	.byte	0x02, 0x4a
	.zero		1
	.zero		1


	//----- nvinfo : EIATTR_EXIT_INSTR_OFFSETS
	.align		4
        /*0028*/ 	.byte	0x04, 0x1c
        /*002a*/ 	.short	(.L_11 - .L_10)


	//   ....[0]....
.L_10:
        /*002c*/ 	.word	0x000000e0


	//----- nvinfo : EIATTR_CBANK_PARAM_SIZE
	.align		4
.L_11:
        /*0030*/ 	.byte	0x03, 0x19
        /*0032*/ 	.short	0x0008


	//----- nvinfo : EIATTR_PARAM_CBANK
	.align		4
        /*0034*/ 	.byte	0x04, 0x0a
        /*0036*/ 	.short	(.L_13 - .L_12)
	.align		4
.L_12:
        /*0038*/ 	.word	index@(.nv.constant0._Z12matrix_orderPi)
        /*003c*/ 	.short	0x0380
        /*003e*/ 	.short	0x0008


	//----- nvinfo : EIATTR_SW_WAR
	.align		4
.L_13:
        /*0040*/ 	.byte	0x04, 0x36
        /*0042*/ 	.short	(.L_15 - .L_14)
.L_14:
        /*0044*/ 	.word	0x00000008
.L_15:


//--------------------- .nv.callgraph             --------------------------
	.section	.nv.callgraph,"",@"SHT_CUDA_CALLGRAPH"
	.align	4
	.sectionentsize	8
	.align		4
        /*0000*/ 	.word	0x00000000
	.align		4
        /*0004*/ 	.word	0xffffffff
	.align		4
        /*0008*/ 	.word	0x00000000
	.align		4
        /*000c*/ 	.word	0xfffffffe
	.align		4
        /*0010*/ 	.word	0x00000000
	.align		4
        /*0014*/ 	.word	0xfffffffd
	.align		4
        /*0018*/ 	.word	0x00000000
	.align		4
        /*001c*/ 	.word	0xfffffffc


//--------------------- .text._Z12matrix_orderPi  --------------------------
	.section	.text._Z12matrix_orderPi,"ax",@progbits
	.align	128
        .global         _Z12matrix_orderPi
        .type           _Z12matrix_orderPi,@function
        .size           _Z12matrix_orderPi,(.L_x_1 - _Z12matrix_orderPi)
        .other          _Z12matrix_orderPi,@"STO_CUDA_ENTRY STV_DEFAULT"
_Z12matrix_orderPi:
.text._Z12matrix_orderPi:
[----:B------:R-:W-:Y:S01]  /*0000*/  LDC R1, c[0x0][0x37c] ;  /* 0x0000df00ff017b82 */ /* 0x000fe20000000800 */
[----:B------:R-:W0:Y:S07]  /*0010*/  S2R R0, SR_TID.X ;  /* 0x0000000000007919 */ /* 0x000e2e0000002100 */
[----:B------:R-:W0:Y:S01]  /*0020*/  S2UR UR6, SR_CTAID.X ;  /* 0x00000000000679c3 */ /* 0x000e220000002500 */
[----:B------:R-:W1:Y:S01]  /*0030*/  LDCU.64 UR4, c[0x0][0x358] ;  /* 0x00006b00ff0477ac */ /* 0x000e620008000a00 */
[----:B------:R-:W2:Y:S06]  /*0040*/  S2R R4, SR_TID.Y ;  /* 0x0000000000047919 */ /* 0x000eac0000002200 */
[----:B------:R-:W0:Y:S08]  /*0050*/  LDC R5, c[0x0][0x360] ;  /* 0x0000d800ff057b82 */ /* 0x000e300000000800 */
[----:B------:R-:W2:Y:S08]  /*0060*/  S2UR UR7, SR_CTAID.Y ;  /* 0x00000000000779c3 */ /* 0x000eb00000002600 */
[----:B------:R-:W2:Y:S08]  /*0070*/  LDC R7, c[0x0][0x364] ;  /* 0x0000d900ff077b82 */ /* 0x000eb00000000800 */
[----:B------:R-:W3:Y:S01]  /*0080*/  LDC.64 R2, c[0x0][0x380] ;  /* 0x0000e000ff027b82 */ /* 0x000ee20000000a00 */
[----:B0-----:R-:W-:-:S02]  /*0090*/  IMAD R0, R5, UR6, R0 ;  /* 0x0000000605007c24 */ /* 0x001fc4000f8e0200 */
[----:B--2---:R-:W-:-:S05]  /*00a0*/  IMAD R5, R7, UR7, R4 ;  /* 0x0000000707057c24 */ /* 0x004fca000f8e0204 */
[----:B------:R-:W-:-:S05]  /*00b0*/  LEA R5, R5, R0, 0x2 ;  /* 0x0000000005057211 */ /* 0x000fca00078e10ff */
[----:B---3--:R-:W-:-:S05]  /*00c0*/  IMAD.WIDE R2, R5, 0x4, R2 ;  /* 0x0000000405027825 */ /* 0x008fca00078e0202 */
[----:B-1----:R-:W-:Y:S01]  /*00d0*/  STG.E desc[UR4][R2.64], R5 ;  /* 0x0000000502007986 */ /* 0x002fe2000c101904 */
[----:B------:R-:W-:Y:S05]  /*00e0*/  EXIT ;  /* 0x000000000000794d */ /* 0x000fea0003800000 */
.L_x_0:
[----:B------:R-:W-:-:S00]  /*00f0*/  BRA `(.L_x_0) ;  /* 0xfffffffc00fc7947 */ /* 0x000fc0000383ffff */
[----:B------:R-:W-:-:S00]  /*0100*/  NOP ;  /* 0x0000000000007918 */ /* 0x000fc00000000000 */
[----:B------:R-:W-:-:S00]  /*0110*/  NOP ;  /* 0x0000000000007918 */ /* 0x000fc00000000000 */
[----:B------:R-:W-:-:S00]  /*0120*/  NOP ;  /* 0x0000000000007918 */ /* 0x000fc00000000000 */
[----:B------:R-:W-:-:S00]  /*0130*/  NOP ;  /* 0x0000000000007918 */ /* 0x000fc00000000000 */
[----:B------:R-:W-:-:S00]  /*0140*/  NOP ;  /* 0x0000000000007918 */ /* 0x000fc00000000000 */
[----:B------:R-:W-:-:S00]  /*0150*/  NOP ;  /* 0x0000000000007918 */ /* 0x000fc00000000000 */
[----:B------:R-:W-:-:S00]  /*0160*/  NOP ;  /* 0x0000000000007918 */ /* 0x000fc00000000000 */
[----:B------:R-:W-:-:S00]  /*0170*/  NOP ;  /* 0x0000000000007918 */ /* 0x000fc00000000000 */
.L_x_1:


//--------------------- .nv.shared.reserved.0     --------------------------
	.section	.nv.shared.reserved.0,"aw",@nobits
	.weak		__nv_reservedSMEM_offset_0_alias
	.size		__nv_reservedSMEM_offset_0_alias, 0, 64
	.other		__nv_reservedSMEM_offset_0_alias,@"STO_CUDA_RESERVED_SHARED STV_DEFAULT"
__nv_reservedSMEM_offset_0_alias:
	.zero		0
	.zero		64


//--------------------- .nv.constant0._Z12matrix_orderPi --------------------------
	.section	.nv.constant0._Z12matrix_orderPi,"a",@progbits
	.sectionflags	@""
	.align	4
.nv.constant0._Z12matrix_orderPi:
	.zero		904


//--------------------- SYMBOLS --------------------------

	.type		.nv.reservedSmem.offset0,@object
	.size		.nv.reservedSmem.offset0,0x4
